	.headerflags	@"EF_CUDA_TEXMODE_UNIFIED EF_CUDA_64BIT_ADDRESS EF_CUDA_ACCELERATORS EF_CUDA_SM90 EF_CUDA_VIRTUAL_SM(EF_CUDA_SM90)"
	.elftype	@"ET_EXEC"


//--------------------- .nv.info                  --------------------------
	.section	.nv.info,"",@"SHT_CUDA_INFO"
	.align	4


	//----- nvinfo : EIATTR_REGCOUNT
	.align		4
        /*0000*/ 	.byte	0x04, 0x2f
        /*0002*/ 	.short	(.L_3 - .L_2)
	.align		4
.L_2:
        /*0004*/ 	.word	index@(triton_poi_fused__native_batch_norm_legit_no_training_cat_relu_20)
        /*0008*/ 	.word	0x00000016


	//----- nvinfo : EIATTR_MIN_STACK_SIZE
	.align		4
.L_3:
        /*000c*/ 	.byte	0x04, 0x12
        /*000e*/ 	.short	(.L_5 - .L_4)
	.align		4
.L_4:
        /*0010*/ 	.word	index@(triton_poi_fused__native_batch_norm_legit_no_training_cat_relu_20)
        /*0014*/ 	.word	0x00000000


	//----- nvinfo : EIATTR_FRAME_SIZE
	.align		4
.L_5:
        /*0018*/ 	.byte	0x04, 0x11
        /*001a*/ 	.short	(.L_7 - .L_6)
	.align		4
.L_6:
        /*001c*/ 	.word	index@(triton_poi_fused__native_batch_norm_legit_no_training_cat_relu_20)
        /*0020*/ 	.word	0x00000000


	//----- nvinfo : EIATTR_MIN_STACK_SIZE
	.align		4
.L_7:
        /*0024*/ 	.byte	0x04, 0x12
        /*0026*/ 	.short	(.L_9 - .L_8)
	.align		4
.L_8:
        /*0028*/ 	.word	index@(triton_poi_fused__native_batch_norm_legit_no_training_cat_relu_20)
        /*002c*/ 	.word	0x00000000
.L_9:


//--------------------- .nv.info.triton_poi_fused__native_batch_norm_legit_no_training_cat_relu_20 --------------------------
	.section	.nv.info.triton_poi_fused__native_batch_norm_legit_no_training_cat_relu_20,"",@"SHT_CUDA_INFO"
	.sectionflags	@""
	.align	4


	//----- nvinfo : EIATTR_CUDA_API_VERSION
	.align		4
        /*0000*/ 	.byte	0x04, 0x37
        /*0002*/ 	.short	(.L_11 - .L_10)
.L_10:
        /*0004*/ 	.word	0x0000007c


	//----- nvinfo : EIATTR_KPARAM_INFO
	.align		4
.L_11:
        /*0008*/ 	.byte	0x04, 0x17
        /*000a*/ 	.short	(.L_13 - .L_12)
.L_12:
        /*000c*/ 	.word	0x00000000
        /*0010*/ 	.short	0x0008
        /*0012*/ 	.short	0x0040
        /*0014*/ 	.byte	0x00, 0xf0, 0x11, 0x00


	//----- nvinfo : EIATTR_KPARAM_INFO
	.align		4
.L_13:
        /*0018*/ 	.byte	0x04, 0x17
        /*001a*/ 	.short	(.L_15 - .L_14)
.L_14:
        /*001c*/ 	.word	0x00000000
        /*0020*/ 	.short	0x0007
        /*0022*/ 	.short	0x0038
        /*0024*/ 	.byte	0x00, 0xf4, 0x21, 0x00


	//----- nvinfo : EIATTR_KPARAM_INFO
	.align		4
.L_15:
        /*0028*/ 	.byte	0x04, 0x17
        /*002a*/ 	.short	(.L_17 - .L_16)
.L_16:
        /*002c*/ 	.word	0x00000000
        /*0030*/ 	.short	0x0006
        /*0032*/ 	.short	0x0030
        /*0034*/ 	.byte	0x00, 0xf4, 0x21, 0x00


	//----- nvinfo : EIATTR_KPARAM_INFO
	.align		4
.L_17:
        /*0038*/ 	.byte	0x04, 0x17
        /*003a*/ 	.short	(.L_19 - .L_18)
.L_18:
        /*003c*/ 	.word	0x00000000
        /*0040*/ 	.short	0x0005
        /*0042*/ 	.short	0x0028
        /*0044*/ 	.byte	0x00, 0xf4, 0x21, 0x00


	//----- nvinfo : EIATTR_KPARAM_INFO
	.align		4
.L_19:
        /*0048*/ 	.byte	0x04, 0x17
        /*004a*/ 	.short	(.L_21 - .L_20)
.L_20:
        /*004c*/ 	.word	0x00000000
        /*0050*/ 	.short	0x0004
        /*0052*/ 	.short	0x0020
        /*0054*/ 	.byte	0x00, 0xf4, 0x21, 0x00


	//----- nvinfo : EIATTR_KPARAM_INFO
	.align		4
.L_21:
        /*0058*/ 	.byte	0x04, 0x17
        /*005a*/ 	.short	(.L_23 - .L_22)
.L_22:
        /*005c*/ 	.word	0x00000000
        /*0060*/ 	.short	0x0003
        /*0062*/ 	.short	0x0018
        /*0064*/ 	.byte	0x00, 0xf4, 0x21, 0x00


	//----- nvinfo : EIATTR_KPARAM_INFO
	.align		4
.L_23:
        /*0068*/ 	.byte	0x04, 0x17
        /*006a*/ 	.short	(.L_25 - .L_24)
.L_24:
        /*006c*/ 	.word	0x00000000
        /*0070*/ 	.short	0x0002
        /*0072*/ 	.short	0x0010
        /*0074*/ 	.byte	0x00, 0xf4, 0x21, 0x00


	//----- nvinfo : EIATTR_KPARAM_INFO
	.align		4
.L_25:
        /*0078*/ 	.byte	0x04, 0x17
        /*007a*/ 	.short	(.L_27 - .L_26)
.L_26:
        /*007c*/ 	.word	0x00000000
        /*0080*/ 	.short	0x0001
        /*0082*/ 	.short	0x0008
        /*0084*/ 	.byte	0x00, 0xf4, 0x21, 0x00


	//----- nvinfo : EIATTR_KPARAM_INFO
	.align		4
.L_27:
        /*0088*/ 	.byte	0x04, 0x17
        /*008a*/ 	.short	(.L_29 - .L_28)
.L_28:
        /*008c*/ 	.word	0x00000000
        /*0090*/ 	.short	0x0000
        /*0092*/ 	.short	0x0000
        /*0094*/ 	.byte	0x00, 0xf4, 0x21, 0x00


	//----- nvinfo : EIATTR_SPARSE_MMA_MASK
	.align		4
.L_29:
        /*0098*/ 	.byte	0x03, 0x50
        /*009a*/ 	.short	0x0000


	//----- nvinfo : EIATTR_MAXREG_COUNT
	.align		4
        /*009c*/ 	.byte	0x03, 0x1b
        /*009e*/ 	.short	0x00ff


	//----- nvinfo : EIATTR_EXIT_INSTR_OFFSETS
	.align		4
        /*00a0*/ 	.byte	0x04, 0x1c
        /*00a2*/ 	.short	(.L_31 - .L_30)


	//   ....[0]....
.L_30:
        /*00a4*/ 	.word	0x00000540


	//----- nvinfo : EIATTR_REQNTID
	.align		4
.L_31:
        /*00a8*/ 	.byte	0x04, 0x10
        /*00aa*/ 	.short	(.L_33 - .L_32)
.L_32:
        /*00ac*/ 	.word	0x00000100
        /*00b0*/ 	.word	0x00000001
        /*00b4*/ 	.word	0x00000001


	//----- nvinfo : EIATTR_CBANK_PARAM_SIZE
	.align		4
.L_33:
        /*00b8*/ 	.byte	0x03, 0x19
        /*00ba*/ 	.short	0x0044


	//----- nvinfo : EIATTR_PARAM_CBANK
	.align		4
        /*00bc*/ 	.byte	0x04, 0x0a
        /*00be*/ 	.short	(.L_35 - .L_34)
	.align		4
.L_34:
        /*00c0*/ 	.word	index@(.nv.constant0.triton_poi_fused__native_batch_norm_legit_no_training_cat_relu_20)
        /*00c4*/ 	.short	0x0210
        /*00c6*/ 	.short	0x0044


	//----- nvinfo : EIATTR_SW_WAR
	.align		4
.L_35:
        /*00c8*/ 	.byte	0x04, 0x36
        /*00ca*/ 	.short	(.L_37 - .L_36)
.L_36:
        /*00cc*/ 	.word	0x00000008
.L_37:


//--------------------- .nv.callgraph             --------------------------
	.section	.nv.callgraph,"",@"SHT_CUDA_CALLGRAPH"
	.align	4
	.sectionentsize	8
	.align		4
        /*0000*/ 	.word	0x00000000
	.align		4
        /*0004*/ 	.word	0xffffffff
	.align		4
        /*0008*/ 	.word	0x00000000
	.align		4
        /*000c*/ 	.word	0xfffffffe
	.align		4
        /*0010*/ 	.word	0x00000000
	.align		4
        /*0014*/ 	.word	0xfffffffd
	.align		4
        /*0018*/ 	.word	0x00000000
	.align		4
        /*001c*/ 	.word	0xfffffffc


//--------------------- .nv.constant4             --------------------------
	.section	.nv.constant4,"a",@progbits
	.align	8
	.align		8
.nv.constant4:
        /*0000*/ 	.dword	_$_str
	.align		8
        /*0008*/ 	.dword	_$_str_$_2


//--------------------- .text.triton_poi_fused__native_batch_norm_legit_no_training_cat_relu_20 --------------------------
	.section	.text.triton_poi_fused__native_batch_norm_legit_no_training_cat_relu_20,"ax",@progbits
	.align	128
        .global         triton_poi_fused__native_batch_norm_legit_no_training_cat_relu_20
        .type           triton_poi_fused__native_batch_norm_legit_no_training_cat_relu_20,@function
        .size           triton_poi_fused__native_batch_norm_legit_no_training_cat_relu_20,(.L_x_1 - triton_poi_fused__native_batch_norm_legit_no_training_cat_relu_20)
        .other          triton_poi_fused__native_batch_norm_legit_no_training_cat_relu_20,@"STO_CUDA_ENTRY STV_DEFAULT"
triton_poi_fused__native_batch_norm_legit_no_training_cat_relu_20:
.text.triton_poi_fused__native_batch_norm_legit_no_training_cat_relu_20:
[----:B------:R-:W-:Y:S01]  /*0000*/  LDC R1, c[0x0][0x28] ;  /* 0x00000a00ff017b82 */ /* 0x000fe20000000800 */
[----:B------:R-:W1:Y:S07]  /*0010*/  S2R R0, SR_TID.X ;  /* 0x0000000000007919 */ /* 0x000e6e0000002100 */
[----:B------:R-:W2:Y:S01]  /*0020*/  LDC.64 R8, c[0x0][0x228] ;  /* 0x00008a00ff087b82 */ /* 0x000ea20000000a00 */
[----:B------:R-:W-:Y:S01]  /*0030*/  IMAD.MOV.U32 R4, RZ, RZ, RZ ;  /* 0x000000ffff047224 */ /* 0x000fe200078e00ff */
[----:B------:R-:W-:Y:S01]  /*0040*/  ULDC.64 UR4, c[0x0][0x208] ;  /* 0x0000820000047ab9 */ /* 0x000fe20000000a00 */
[----:B------:R-:W3:Y:S01]  /*0050*/  S2R R3, SR_CTAID.X ;  /* 0x0000000000037919 */ /* 0x000ee20000002500 */
[----:B------:R-:W-:-:S04]  /*0060*/  ULDC.64 UR6, c[0x0][0x218] ;  /* 0x0000860000067ab9 */ /* 0x000fc80000000a00 */
[----:B------:R-:W4:Y:S01]  /*0070*/  LDC.64 R14, c[0x0][0x230] ;  /* 0x00008c00ff0e7b82 */ /* 0x000f220000000a00 */
[----:B-1----:R-:W-:-:S05]  /*0080*/  IMAD.SHL.U32 R0, R0, 0x2, RZ ;  /* 0x0000000200007824 */ /* 0x002fca00078e00ff */
[----:B------:R-:W-:-:S05]  /*0090*/  LOP3.LUT R0, R0, 0x1fe, RZ, 0xc0, !PT ;  /* 0x000001fe00007812 */ /* 0x000fca00078ec0ff */
[----:B---3--:R-:W-:-:S05]  /*00a0*/  IMAD R3, R3, 0x200, R0 ;  /* 0x0000020003037824 */ /* 0x008fca00078e0200 */
[----:B------:R-:W-:-:S04]  /*00b0*/  SHF.R.S32.HI R2, RZ, 0x1f, R3 ;  /* 0x0000001fff027819 */ /* 0x000fc80000011403 */
[----:B------:R-:W-:-:S04]  /*00c0*/  LEA.HI R6, R2, R3, RZ, 0x9 ;  /* 0x0000000302067211 */ /* 0x000fc800078f48ff */
[----:B------:R-:W-:-:S05]  /*00d0*/  SHF.R.S32.HI R5, RZ, 0x9, R6 ;  /* 0x00000009ff057819 */ /* 0x000fca0000011406 */
[----:B------:R-:W-:-:S05]  /*00e0*/  IMAD.HI R0, R5, -0x77777777, R4 ;  /* 0x8888888905007827 */ /* 0x000fca00078e0204 */
[----:B------:R-:W-:-:S04]  /*00f0*/  SHF.R.U32.HI R7, RZ, 0x1f, R0 ;  /* 0x0000001fff077819 */ /* 0x000fc80000011600 */
[----:B------:R-:W-:-:S05]  /*0100*/  LEA.HI.SX32 R7, R0, R7, 0x1a ;  /* 0x0000000700077211 */ /* 0x000fca00078fd2ff */
[----:B------:R-:W-:Y:S02]  /*0110*/  IMAD R0, R7, -0x78, R5 ;  /* 0xffffff8807007824 */ /* 0x000fe400078e0205 */
[----:B------:R-:W-:Y:S01]  /*0120*/  IMAD.MOV.U32 R2, RZ, RZ, RZ ;  /* 0x000000ffff027224 */ /* 0x000fe200078e00ff */
[----:B------:R-:W1:Y:S01]  /*0130*/  LDC.64 R4, c[0x0][0x210] ;  /* 0x00008400ff047b82 */ /* 0x000e620000000a00 */
[----:B--2---:R-:W-:-:S06]  /*0140*/  IMAD.WIDE R8, R0, 0x4, R8 ;  /* 0x0000000400087825 */ /* 0x004fcc00078e0208 */
[----:B------:R2:W3:Y:S01]  /*0150*/  LDG.E.EL R8, desc[UR4][R8.64] ;  /* 0x0000000408087981 */ /* 0x0004e2000c2e1900 */
[----:B------:R-:W-:Y:S01]  /*0160*/  IMAD.HI R7, R3, -0x77777777, R2 ;  /* 0x8888888903077827 */ /* 0x000fe200078e0202 */
[----:B------:R-:W-:-:S03]  /*0170*/  LOP3.LUT R2, R6, 0xfffffe00, RZ, 0xc0, !PT ;  /* 0xfffffe0006027812 */ /* 0x000fc600078ec0ff */
[----:B------:R-:W-:Y:S01]  /*0180*/  IMAD.SHL.U32 R11, R0, 0x200, RZ ;  /* 0x00000200000b7824 */ /* 0x000fe200078e00ff */
[----:B------:R-:W-:Y:S01]  /*0190*/  SHF.R.U32.HI R10, RZ, 0x1f, R7 ;  /* 0x0000001fff0a7819 */ /* 0x000fe20000011607 */
[----:B------:R-:W-:-:S03]  /*01a0*/  IMAD.IADD R2, R3, 0x1, -R2 ;  /* 0x0000000103027824 */ /* 0x000fc600078e0a02 */
[----:B------:R-:W-:Y:S02]  /*01b0*/  LEA.HI.SX32 R7, R7, R10, 0x11 ;  /* 0x0000000a07077211 */ /* 0x000fe400078f8aff */
[----:B------:R-:W-:-:S03]  /*01c0*/  SHF.R.S32.HI R12, RZ, 0x1f, R2 ;  /* 0x0000001fff0c7819 */ /* 0x000fc60000011402 */
[C---:B------:R-:W-:Y:S02]  /*01d0*/  IMAD.SHL.U32 R10, R7.reuse, 0x2000, RZ ;  /* 0x00002000070a7824 */ /* 0x040fe400078e00ff */
[----:B------:R-:W-:-:S03]  /*01e0*/  IMAD R6, R7, -0xf000, R3 ;  /* 0xffff100007067824 */ /* 0x000fc600078e0203 */
[----:B------:R-:W-:Y:S01]  /*01f0*/  IADD3 R19, P0, P1, R11, R2, R10 ;  /* 0x000000020b137210 */ /* 0x000fe2000791e00a */
[----:B------:R-:W-:Y:S01]  /*0200*/  IMAD R17, R7, 0xd000, R6 ;  /* 0x0000d00007117824 */ /* 0x000fe200078e0206 */
[----:B--2---:R-:W-:Y:S02]  /*0210*/  SHF.R.S32.HI R9, RZ, 0x1f, R10 ;  /* 0x0000001fff097819 */ /* 0x004fe4000001140a */
[----:B------:R-:W-:Y:S01]  /*0220*/  SHF.R.S32.HI R2, RZ, 0x1f, R11 ;  /* 0x0000001fff027819 */ /* 0x000fe2000001140b */
[----:B-1----:R-:W-:Y:S01]  /*0230*/  IMAD.WIDE R16, R17, 0x4, R4 ;  /* 0x0000000411107825 */ /* 0x002fe200078e0204 */
[----:B------:R-:W1:Y:S01]  /*0240*/  LDC.64 R10, c[0x0][0x220] ;  /* 0x00008800ff0a7b82 */ /* 0x000e620000000a00 */
[----:B------:R-:W-:Y:S02]  /*0250*/  LEA R18, P2, R19, UR6, 0x2 ;  /* 0x0000000613127c11 */ /* 0x000fe4000f8410ff */
[----:B------:R-:W-:Y:S02]  /*0260*/  CS2R R4, SRZ ;  /* 0x0000000000047805 */ /* 0x000fe4000001ff00 */
[----:B------:R-:W-:-:S02]  /*0270*/  IADD3.X R2, R2, R12, R9, P0, P1 ;  /* 0x0000000c02027210 */ /* 0x000fc400007e2409 */
[C---:B------:R-:W-:Y:S02]  /*0280*/  ISETP.GE.AND P1, PT, R0.reuse, 0x68, PT ;  /* 0x000000680000780c */ /* 0x040fe40003f26270 */
[----:B------:R-:W-:Y:S01]  /*0290*/  ISETP.GT.AND P0, PT, R0, 0x67, PT ;  /* 0x000000670000780c */ /* 0x000fe20003f04270 */
[----:B------:R-:W2:Y:S01]  /*02a0*/  LDC.64 R12, c[0x0][0x238] ;  /* 0x00008e00ff0c7b82 */ /* 0x000ea20000000a00 */
[----:B------:R-:W-:Y:S02]  /*02b0*/  CS2R R6, SRZ ;  /* 0x0000000000067805 */ /* 0x000fe4000001ff00 */
[----:B------:R-:W-:-:S07]  /*02c0*/  LEA.HI.X R19, R19, UR7, R2, 0x2, P2 ;  /* 0x0000000713137c11 */ /* 0x000fce00090f1402 */
[----:B------:R-:W5:Y:S04]  /*02d0*/  @!P1 LDG.E.64 R4, desc[UR4][R16.64] ;  /* 0x0000000410049981 */ /* 0x000f68000c1e1b00 */
[----:B------:R-:W5:Y:S01]  /*02e0*/  @P0 LDG.E.64 R6, desc[UR4][R18.64+-0x34000] ;  /* 0xfcc0000412060981 */ /* 0x000f62000c1e1b00 */
[----:B-1----:R-:W-:-:S05]  /*02f0*/  IMAD.WIDE R10, R0, 0x4, R10 ;  /* 0x00000004000a7825 */ /* 0x002fca00078e020a */
[----:B------:R1:W5:Y:S01]  /*0300*/  LDG.E.EL R2, desc[UR4][R10.64] ;  /* 0x000000040a027981 */ /* 0x000362000c2e1900 */
[----:B----4-:R-:W-:-:S04]  /*0310*/  IMAD.WIDE R14, R0, 0x4, R14 ;  /* 0x00000004000e7825 */ /* 0x010fc800078e020e */
[----:B--2---:R-:W-:Y:S02]  /*0320*/  IMAD.WIDE R12, R0, 0x4, R12 ;  /* 0x00000004000c7825 */ /* 0x004fe400078e020c */
[----:B------:R2:W4:Y:S01]  /*0330*/  LDG.E.EL R14, desc[UR4][R14.64] ;  /* 0x000000040e0e7981 */ /* 0x000522000c2e1900 */
[----:B-1----:R-:W1:Y:S03]  /*0340*/  LDC.64 R10, c[0x0][0x240] ;  /* 0x00009000ff0a7b82 */ /* 0x002e660000000a00 */
[----:B------:R-:W4:Y:S01]  /*0350*/  LDG.E.EL R13, desc[UR4][R12.64] ;  /* 0x000000040c0d7981 */ /* 0x000f22000c2e1900 */
[----:B-1----:R-:W-:-:S04]  /*0360*/  IMAD.WIDE R10, R3, 0x4, R10 ;  /* 0x00000004030a7825 */ /* 0x002fc800078e020a */
[----:B---3--:R-:W-:Y:S01]  /*0370*/  FADD R0, R8, 9.9999997473787516356e-06 ;  /* 0x3727c5ac08007421 */ /* 0x008fe20000000000 */
[----:B------:R-:W-:-:S03]  /*0380*/  IMAD.MOV.U32 R8, RZ, RZ, 0x3e800000 ;  /* 0x3e800000ff087424 */ /* 0x000fc600078e00ff */
[----:B------:R-:W1:Y:S02]  /*0390*/  MUFU.SQRT R16, R0 ;  /* 0x0000000000107308 */ /* 0x000e640000002000 */
[C---:B-1----:R-:W-:Y:S02]  /*03a0*/  FSETP.GT.AND P2, PT, R16.reuse, 8.50705917302346158658e+37, PT ;  /* 0x7e8000001000780b */ /* 0x042fe40003f44000 */
[----:B------:R-:W-:Y:S02]  /*03b0*/  FSETP.GEU.AND P3, PT, R16, 1.175494350822287508e-38, PT ;  /* 0x008000001000780b */ /* 0x000fe40003f6e000 */
[----:B--2---:R-:W-:Y:S02]  /*03c0*/  FSEL R15, R8, 1, P2 ;  /* 0x3f800000080f7808 */ /* 0x004fe40001000000 */
[----:B------:R-:W1:Y:S07]  /*03d0*/  LDC.64 R8, c[0x0][0x248] ;  /* 0x00009200ff087b82 */ /* 0x000e6e0000000a00 */
[----:B------:R-:W-:-:S02]  /*03e0*/  @P2 FMUL R16, R16, 0.25 ;  /* 0x3e80000010102820 */ /* 0x000fc40000400000 */
[----:B------:R-:W-:Y:S02]  /*03f0*/  @!P3 FMUL R15, R15, 16777216 ;  /* 0x4b8000000f0fb820 */ /* 0x000fe40000400000 */
[----:B------:R-:W-:-:S06]  /*0400*/  @!P3 FMUL R16, R16, 16777216 ;  /* 0x4b8000001010b820 */ /* 0x000fcc0000400000 */
[----:B------:R-:W2:Y:S01]  /*0410*/  MUFU.RCP R16, R16 ;  /* 0x0000001000107308 */ /* 0x000ea20000001000 */
[----:B-----5:R-:W-:Y:S02]  /*0420*/  SEL R4, R4, RZ, !P1 ;  /* 0x000000ff04047207 */ /* 0x020fe40004800000 */
[----:B------:R-:W-:Y:S02]  /*0430*/  SEL R5, R5, RZ, !P1 ;  /* 0x000000ff05057207 */ /* 0x000fe40004800000 */
[----:B------:R-:W-:Y:S01]  /*0440*/  @P1 SEL R4, R6, RZ, P0 ;  /* 0x000000ff06041207 */ /* 0x000fe20000000000 */
[----:B-1----:R-:W-:Y:S01]  /*0450*/  IMAD.WIDE R8, R3, 0x4, R8 ;  /* 0x0000000403087825 */ /* 0x002fe200078e0208 */
[----:B------:R-:W-:-:S03]  /*0460*/  @P1 SEL R5, R7, RZ, P0 ;  /* 0x000000ff07051207 */ /* 0x000fc60000000000 */
[C---:B------:R-:W-:Y:S02]  /*0470*/  FADD R0, -R2.reuse, R4 ;  /* 0x0000000402007221 */ /* 0x040fe40000000100 */
[----:B------:R-:W-:Y:S01]  /*0480*/  FADD R2, -R2, R5 ;  /* 0x0000000502027221 */ /* 0x000fe20000000100 */
[----:B--2---:R-:W-:Y:S01]  /*0490*/  FMUL R15, R16, R15 ;  /* 0x0000000f100f7220 */ /* 0x004fe20000400000 */
[----:B------:R-:W-:Y:S03]  /*04a0*/  STG.E.64 desc[UR4][R10.64], R4 ;  /* 0x000000040a007986 */ /* 0x000fe6000c101b04 */
[-C--:B------:R-:W-:Y:S01]  /*04b0*/  FMUL R0, R0, R15.reuse ;  /* 0x0000000f00007220 */ /* 0x080fe20000400000 */
[----:B------:R-:W-:-:S03]  /*04c0*/  FMUL R2, R2, R15 ;  /* 0x0000000f02027220 */ /* 0x000fc60000400000 */
[C-C-:B----4-:R-:W-:Y:S01]  /*04d0*/  FFMA R0, R14.reuse, R0, R13.reuse ;  /* 0x000000000e007223 */ /* 0x150fe2000000000d */
[----:B------:R-:W-:-:S04]  /*04e0*/  FFMA R2, R14, R2, R13 ;  /* 0x000000020e027223 */ /* 0x000fc8000000000d */
[----:B------:R-:W-:Y:S02]  /*04f0*/  FSETP.GEU.AND P0, PT, R0, RZ, PT ;  /* 0x000000ff0000720b */ /* 0x000fe40003f0e000 */
[----:B------:R-:W-:Y:S02]  /*0500*/  FSETP.GEU.AND P1, PT, R2, RZ, PT ;  /* 0x000000ff0200720b */ /* 0x000fe40003f2e000 */
[----:B------:R-:W-:Y:S02]  /*0510*/  FSEL R6, R0, RZ, P0 ;  /* 0x000000ff00067208 */ /* 0x000fe40000000000 */
[----:B------:R-:W-:-:S05]  /*0520*/  FSEL R7, R2, RZ, P1 ;  /* 0x000000ff02077208 */ /* 0x000fca0000800000 */
[----:B------:R-:W-:Y:S01]  /*0530*/  STG.E.64 desc[UR4][R8.64], R6 ;  /* 0x0000000608007986 */ /* 0x000fe2000c101b04 */
[----:B------:R-:W-:Y:S05]  /*0540*/  EXIT ;  /* 0x000000000000794d */ /* 0x000fea0003800000 */
.L_x_0:
[----:B------:R-:W-:-:S00]  /*0550*/  BRA `(.L_x_0) ;  /* 0xfffffffc00fc7947 */ /* 0x000fc0000383ffff */
[----:B------:R-:W-:-:S00]  /*0560*/  NOP ;  /* 0x0000000000007918 */ /* 0x000fc00000000000 */
        /* <DEDUP_REMOVED lines=9> */
.L_x_1:


//--------------------- .nv.global.init           --------------------------
	.section	.nv.global.init,"aw",@progbits
.nv.global.init:
	.type		_$_str,@object
	.size		_$_str,(_$_str_$_2 - _$_str)
_$_str:
        /*0000*/ 	.byte	0x5f, 0x5f, 0x43, 0x55, 0x44, 0x41, 0x5f, 0x46, 0x54, 0x5a, 0x00
	.type		_$_str_$_2,@object
	.size		_$_str_$_2,(.L_1 - _$_str_$_2)
_$_str_$_2:
        /*000b*/ 	.byte	0x5f, 0x5f, 0x43, 0x55, 0x44, 0x41, 0x5f, 0x50, 0x52, 0x45, 0x43, 0x5f, 0x53, 0x51, 0x52, 0x54
        /*001b*/ 	.byte	0x00
.L_1:


//--------------------- .nv.constant0.triton_poi_fused__native_batch_norm_legit_no_training_cat_relu_20 --------------------------
	.section	.nv.constant0.triton_poi_fused__native_batch_norm_legit_no_training_cat_relu_20,"a",@progbits
	.sectionflags	@""
	.align	4
.nv.constant0.triton_poi_fused__native_batch_norm_legit_no_training_cat_relu_20:
	.zero		596
